	.headerflags	@"EF_CUDA_TEXMODE_UNIFIED EF_CUDA_64BIT_ADDRESS EF_CUDA_ACCELERATORS EF_CUDA_SM90 EF_CUDA_VIRTUAL_SM(EF_CUDA_SM90)"
	.elftype	@"ET_EXEC"


//--------------------- .nv.info                  --------------------------
	.section	.nv.info,"",@"SHT_CUDA_INFO"
	.align	4


	//----- nvinfo : EIATTR_REGCOUNT
	.align		4
        /*0000*/ 	.byte	0x04, 0x2f
        /*0002*/ 	.short	(.L_1 - .L_0)
	.align		4
.L_0:
        /*0004*/ 	.word	index@(triton_poi_fused__softmax_masked_fill_mul_2)
        /*0008*/ 	.word	0x0000001c


	//----- nvinfo : EIATTR_MIN_STACK_SIZE
	.align		4
.L_1:
        /*000c*/ 	.byte	0x04, 0x12
        /*000e*/ 	.short	(.L_3 - .L_2)
	.align		4
.L_2:
        /*0010*/ 	.word	index@(triton_poi_fused__softmax_masked_fill_mul_2)
        /*0014*/ 	.word	0x00000000


	//----- nvinfo : EIATTR_FRAME_SIZE
	.align		4
.L_3:
        /*0018*/ 	.byte	0x04, 0x11
        /*001a*/ 	.short	(.L_5 - .L_4)
	.align		4
.L_4:
        /*001c*/ 	.word	index@(triton_poi_fused__softmax_masked_fill_mul_2)
        /*0020*/ 	.word	0x00000000


	//----- nvinfo : EIATTR_MIN_STACK_SIZE
	.align		4
.L_5:
        /*0024*/ 	.byte	0x04, 0x12
        /*0026*/ 	.short	(.L_7 - .L_6)
	.align		4
.L_6:
        /*0028*/ 	.word	index@(triton_poi_fused__softmax_masked_fill_mul_2)
        /*002c*/ 	.word	0x00000000
.L_7:


//--------------------- .nv.info.triton_poi_fused__softmax_masked_fill_mul_2 --------------------------
	.section	.nv.info.triton_poi_fused__softmax_masked_fill_mul_2,"",@"SHT_CUDA_INFO"
	.sectionflags	@""
	.align	4


	//----- nvinfo : EIATTR_CUDA_API_VERSION
	.align		4
        /*0000*/ 	.byte	0x04, 0x37
        /*0002*/ 	.short	(.L_9 - .L_8)
.L_8:
        /*0004*/ 	.word	0x0000007c


	//----- nvinfo : EIATTR_KPARAM_INFO
	.align		4
.L_9:
        /*0008*/ 	.byte	0x04, 0x17
        /*000a*/ 	.short	(.L_11 - .L_10)
.L_10:
        /*000c*/ 	.word	0x00000000
        /*0010*/ 	.short	0x0004
        /*0012*/ 	.short	0x0020
        /*0014*/ 	.byte	0x00, 0xf0, 0x11, 0x00


	//----- nvinfo : EIATTR_KPARAM_INFO
	.align		4
.L_11:
        /*0018*/ 	.byte	0x04, 0x17
        /*001a*/ 	.short	(.L_13 - .L_12)
.L_12:
        /*001c*/ 	.word	0x00000000
        /*0020*/ 	.short	0x0003
        /*0022*/ 	.short	0x0018
        /*0024*/ 	.byte	0x00, 0xf4, 0x21, 0x00


	//----- nvinfo : EIATTR_KPARAM_INFO
	.align		4
.L_13:
        /*0028*/ 	.byte	0x04, 0x17
        /*002a*/ 	.short	(.L_15 - .L_14)
.L_14:
        /*002c*/ 	.word	0x00000000
        /*0030*/ 	.short	0x0002
        /*0032*/ 	.short	0x0010
        /*0034*/ 	.byte	0x00, 0xf4, 0x21, 0x00


	//----- nvinfo : EIATTR_KPARAM_INFO
	.align		4
.L_15:
        /*0038*/ 	.byte	0x04, 0x17
        /*003a*/ 	.short	(.L_17 - .L_16)
.L_16:
        /*003c*/ 	.word	0x00000000
        /*0040*/ 	.short	0x0001
        /*0042*/ 	.short	0x0008
        /*0044*/ 	.byte	0x00, 0xf4, 0x21, 0x00


	//----- nvinfo : EIATTR_KPARAM_INFO
	.align		4
.L_17:
        /*0048*/ 	.byte	0x04, 0x17
        /*004a*/ 	.short	(.L_19 - .L_18)
.L_18:
        /*004c*/ 	.word	0x00000000
        /*0050*/ 	.short	0x0000
        /*0052*/ 	.short	0x0000
        /*0054*/ 	.byte	0x00, 0xf4, 0x21, 0x00


	//----- nvinfo : EIATTR_SPARSE_MMA_MASK
	.align		4
.L_19:
        /*0058*/ 	.byte	0x03, 0x50
        /*005a*/ 	.short	0x0000


	//----- nvinfo : EIATTR_MAXREG_COUNT
	.align		4
        /*005c*/ 	.byte	0x03, 0x1b
        /*005e*/ 	.short	0x00ff


	//----- nvinfo : EIATTR_EXIT_INSTR_OFFSETS
	.align		4
        /*0060*/ 	.byte	0x04, 0x1c
        /*0062*/ 	.short	(.L_21 - .L_20)


	//   ....[0]....
.L_20:
        /*0064*/ 	.word	0x000009c0


	//   ....[1]....
        /*0068*/ 	.word	0x000009e0


	//----- nvinfo : EIATTR_REQNTID
	.align		4
.L_21:
        /*006c*/ 	.byte	0x04, 0x10
        /*006e*/ 	.short	(.L_23 - .L_22)
.L_22:
        /*0070*/ 	.word	0x00000020
        /*0074*/ 	.word	0x00000001
        /*0078*/ 	.word	0x00000001


	//----- nvinfo : EIATTR_CBANK_PARAM_SIZE
	.align		4
.L_23:
        /*007c*/ 	.byte	0x03, 0x19
        /*007e*/ 	.short	0x0024


	//----- nvinfo : EIATTR_PARAM_CBANK
	.align		4
        /*0080*/ 	.byte	0x04, 0x0a
        /*0082*/ 	.short	(.L_25 - .L_24)
	.align		4
.L_24:
        /*0084*/ 	.word	index@(.nv.constant0.triton_poi_fused__softmax_masked_fill_mul_2)
        /*0088*/ 	.short	0x0210
        /*008a*/ 	.short	0x0024


	//----- nvinfo : EIATTR_SW_WAR
	.align		4
.L_25:
        /*008c*/ 	.byte	0x04, 0x36
        /*008e*/ 	.short	(.L_27 - .L_26)
.L_26:
        /*0090*/ 	.word	0x00000008
.L_27:


//--------------------- .nv.callgraph             --------------------------
	.section	.nv.callgraph,"",@"SHT_CUDA_CALLGRAPH"
	.align	4
	.sectionentsize	8
	.align		4
        /*0000*/ 	.word	0x00000000
	.align		4
        /*0004*/ 	.word	0xffffffff
	.align		4
        /*0008*/ 	.word	0x00000000
	.align		4
        /*000c*/ 	.word	0xfffffffe
	.align		4
        /*0010*/ 	.word	0x00000000
	.align		4
        /*0014*/ 	.word	0xfffffffd
	.align		4
        /*0018*/ 	.word	0x00000000
	.align		4
        /*001c*/ 	.word	0xfffffffc


//--------------------- .text.triton_poi_fused__softmax_masked_fill_mul_2 --------------------------
	.section	.text.triton_poi_fused__softmax_masked_fill_mul_2,"ax",@progbits
	.align	128
        .global         triton_poi_fused__softmax_masked_fill_mul_2
        .type           triton_poi_fused__softmax_masked_fill_mul_2,@function
        .size           triton_poi_fused__softmax_masked_fill_mul_2,(.L_x_1 - triton_poi_fused__softmax_masked_fill_mul_2)
        .other          triton_poi_fused__softmax_masked_fill_mul_2,@"STO_CUDA_ENTRY STV_DEFAULT"
triton_poi_fused__softmax_masked_fill_mul_2:
.text.triton_poi_fused__softmax_masked_fill_mul_2:
[----:B------:R-:W0:Y:S01]  /*0000*/  LDC R1, c[0x0][0x28] ;  /* 0x00000a00ff017b82 */ /* 0x000e220000000800 */
[----:B------:R-:W1:Y:S07]  /*0010*/  S2R R0, SR_TID.X ;  /* 0x0000000000007919 */ /* 0x000e6e0000002100 */
[----:B------:R-:W2:Y:S01]  /*0020*/  LDC.64 R8, c[0x0][0x218] ;  /* 0x00008600ff087b82 */ /* 0x000ea20000000a00 */
[----:B------:R-:W-:Y:S01]  /*0030*/  ULDC.64 UR6, c[0x0][0x210] ;  /* 0x0000840000067ab9 */ /* 0x000fe20000000a00 */
[----:B------:R-:W-:Y:S01]  /*0040*/  PRMT R25, RZ, 0x7610, R25 ;  /* 0x00007610ff197816 */ /* 0x000fe20000000019 */
[----:B------:R-:W3:Y:S01]  /*0050*/  S2R R5, SR_CTAID.X ;  /* 0x0000000000057919 */ /* 0x000ee20000002500 */
[----:B------:R-:W-:Y:S01]  /*0060*/  PRMT R13, RZ, 0x7610, R13 ;  /* 0x00007610ff0d7816 */ /* 0x000fe2000000000d */
[----:B------:R-:W-:Y:S01]  /*0070*/  ULDC.64 UR4, c[0x0][0x208] ;  /* 0x0000820000047ab9 */ /* 0x000fe20000000a00 */
[----:B------:R-:W-:-:S02]  /*0080*/  IMAD.MOV.U32 R12, RZ, RZ, RZ ;  /* 0x000000ffff0c7224 */ /* 0x000fc400078e00ff */
[----:B------:R-:W-:Y:S02]  /*0090*/  IMAD.MOV.U32 R15, RZ, RZ, RZ ;  /* 0x000000ffff0f7224 */ /* 0x000fe400078e00ff */
[----:B-1----:R-:W-:Y:S01]  /*00a0*/  IMAD.SHL.U32 R0, R0, 0x2, RZ ;  /* 0x0000000200007824 */ /* 0x002fe200078e00ff */
[----:B---3--:R-:W-:-:S04]  /*00b0*/  SHF.R.S32.HI R3, RZ, 0x19, R5 ;  /* 0x00000019ff037819 */ /* 0x008fc80000011405 */
[----:B------:R-:W-:Y:S02]  /*00c0*/  LOP3.LUT R0, R0, 0x3e, RZ, 0xc0, !PT ;  /* 0x0000003e00007812 */ /* 0x000fe400078ec0ff */
[----:B------:R-:W-:-:S03]  /*00d0*/  SGXT R3, R3, 0x1 ;  /* 0x000000010303781a */ /* 0x000fc60000000200 */
[----:B------:R-:W-:-:S04]  /*00e0*/  IMAD R0, R5, 0x40, R0 ;  /* 0x0000004005007824 */ /* 0x000fc800078e0200 */
[C---:B------:R-:W-:Y:S01]  /*00f0*/  VIADD R4, R0.reuse, 0x1 ;  /* 0x0000000100047836 */ /* 0x040fe20000000000 */
[----:B------:R-:W-:Y:S01]  /*0100*/  LEA.HI R2, R3, R0, RZ, 0x2 ;  /* 0x0000000003027211 */ /* 0x000fe200078f10ff */
[C---:B------:R-:W-:Y:S01]  /*0110*/  IMAD.SHL.U32 R7, R0.reuse, 0x4, RZ ;  /* 0x0000000400077824 */ /* 0x040fe200078e00ff */
[----:B------:R-:W-:Y:S02]  /*0120*/  ISETP.GE.AND P0, PT, R0, 0x40, PT ;  /* 0x000000400000780c */ /* 0x000fe40003f06270 */
[----:B------:R-:W-:-:S05]  /*0130*/  LOP3.LUT R5, R2, 0x3ffffffc, RZ, 0xc0, !PT ;  /* 0x3ffffffc02057812 */ /* 0x000fca00078ec0ff */
[----:B------:R-:W-:-:S04]  /*0140*/  IMAD.IADD R5, R0, 0x1, -R5 ;  /* 0x0000000100057824 */ /* 0x000fc800078e0a05 */
[----:B------:R-:W-:Y:S01]  /*0150*/  IMAD.SHL.U32 R6, R5, 0x4, RZ ;  /* 0x0000000405067824 */ /* 0x000fe200078e00ff */
[----:B------:R-:W-:-:S04]  /*0160*/  LEA.HI R5, R3, R4, RZ, 0x2 ;  /* 0x0000000403057211 */ /* 0x000fc800078f10ff */
[----:B------:R-:W-:Y:S02]  /*0170*/  IADD3 R2, P1, R6, UR6, RZ ;  /* 0x0000000606027c10 */ /* 0x000fe4000ff3e0ff */
[----:B------:R-:W-:Y:S02]  /*0180*/  LOP3.LUT R5, R5, 0x3ffffffc, RZ, 0xc0, !PT ;  /* 0x3ffffffc05057812 */ /* 0x000fe400078ec0ff */
[----:B------:R-:W-:Y:S01]  /*0190*/  LEA.HI.X.SX32 R3, R6, UR7, 0x1, P1 ;  /* 0x0000000706037c11 */ /* 0x000fe200088f0eff */
[----:B--2---:R-:W-:-:S04]  /*01a0*/  IMAD.WIDE R6, R7, 0x4, R8 ;  /* 0x0000000407067825 */ /* 0x004fc800078e0208 */
[----:B------:R-:W2:Y:S04]  /*01b0*/  @!P0 LDG.E.EL.U8 R25, desc[UR4][R2.64] ;  /* 0x0000000402198981 */ /* 0x000ea8000c2e1100 */
[----:B------:R-:W3:Y:S01]  /*01c0*/  @!P0 LDG.E.EL.U8 R13, desc[UR4][R2.64+0x1] ;  /* 0x00000104020d8981 */ /* 0x000ee2000c2e1100 */
[----:B------:R-:W-:-:S03]  /*01d0*/  IMAD.IADD R5, R4, 0x1, -R5 ;  /* 0x0000000104057824 */ /* 0x000fc600078e0a05 */
[----:B------:R-:W4:Y:S04]  /*01e0*/  @!P0 LDG.E.EL R12, desc[UR4][R6.64] ;  /* 0x00000004060c8981 */ /* 0x000f28000c2e1900 */
[----:B------:R-:W5:Y:S01]  /*01f0*/  @!P0 LDG.E.EL R15, desc[UR4][R6.64+0x4] ;  /* 0x00000404060f8981 */ /* 0x000f62000c2e1900 */
[----:B------:R-:W-:Y:S01]  /*0200*/  IMAD.SHL.U32 R5, R5, 0x4, RZ ;  /* 0x0000000405057824 */ /* 0x000fe200078e00ff */
[----:B------:R-:W-:Y:S01]  /*0210*/  PRMT R17, RZ, 0x7610, R17 ;  /* 0x00007610ff117816 */ /* 0x000fe20000000011 */
[----:B------:R-:W-:Y:S01]  /*0220*/  IMAD.SHL.U32 R11, R4, 0x4, RZ ;  /* 0x00000004040b7824 */ /* 0x000fe200078e00ff */
[----:B------:R-:W-:Y:S01]  /*0230*/  PRMT R10, RZ, 0x7610, R10 ;  /* 0x00007610ff0a7816 */ /* 0x000fe2000000000a */
[----:B------:R-:W-:Y:S01]  /*0240*/  IMAD.MOV.U32 R19, RZ, RZ, RZ ;  /* 0x000000ffff137224 */ /* 0x000fe200078e00ff */
[----:B------:R-:W-:Y:S01]  /*0250*/  IADD3 R4, P1, R5, UR6, RZ ;  /* 0x0000000605047c10 */ /* 0x000fe2000ff3e0ff */
[----:B------:R-:W-:Y:S01]  /*0260*/  IMAD.WIDE R8, R11, 0x4, R8 ;  /* 0x000000040b087825 */ /* 0x000fe200078e0208 */
[----:B------:R-:W-:Y:S01]  /*0270*/  PRMT R14, RZ, 0x7610, R14 ;  /* 0x00007610ff0e7816 */ /* 0x000fe2000000000e */
[----:B------:R-:W5:Y:S01]  /*0280*/  @!P0 LDG.E.EL.U8 R17, desc[UR4][R2.64+0x2] ;  /* 0x0000020402118981 */ /* 0x000f62000c2e1100 */
[----:B------:R-:W-:Y:S01]  /*0290*/  LEA.HI.X.SX32 R5, R5, UR7, 0x1, P1 ;  /* 0x0000000705057c11 */ /* 0x000fe200088f0eff */
[----:B------:R-:W-:-:S02]  /*02a0*/  IMAD.MOV.U32 R11, RZ, RZ, RZ ;  /* 0x000000ffff0b7224 */ /* 0x000fc400078e00ff */
[----:B------:R-:W-:Y:S01]  /*02b0*/  IMAD.MOV.U32 R16, RZ, RZ, RZ ;  /* 0x000000ffff107224 */ /* 0x000fe200078e00ff */
[----:B------:R-:W5:Y:S04]  /*02c0*/  @!P0 LDG.E.EL R19, desc[UR4][R6.64+0x8] ;  /* 0x0000080406138981 */ /* 0x000f68000c2e1900 */
[----:B------:R-:W5:Y:S04]  /*02d0*/  @!P0 LDG.E.EL.U8 R10, desc[UR4][R4.64] ;  /* 0x00000004040a8981 */ /* 0x000f68000c2e1100 */
[----:B------:R-:W5:Y:S04]  /*02e0*/  @!P0 LDG.E.EL.U8 R14, desc[UR4][R4.64+0x1] ;  /* 0x00000104040e8981 */ /* 0x000f68000c2e1100 */
[----:B------:R-:W5:Y:S01]  /*02f0*/  @!P0 LDG.E.EL R11, desc[UR4][R8.64] ;  /* 0x00000004080b8981 */ /* 0x000f62000c2e1900 */
[----:B------:R-:W-:-:S03]  /*0300*/  PRMT R21, RZ, 0x7610, R21 ;  /* 0x00007610ff157816 */ /* 0x000fc60000000015 */
[----:B------:R-:W5:Y:S01]  /*0310*/  @!P0 LDG.E.EL R16, desc[UR4][R8.64+0x4] ;  /* 0x0000040408108981 */ /* 0x000f62000c2e1900 */
[----:B------:R-:W-:-:S03]  /*0320*/  IMAD.MOV.U32 R23, RZ, RZ, RZ ;  /* 0x000000ffff177224 */ /* 0x000fc600078e00ff */
[----:B------:R-:W5:Y:S01]  /*0330*/  @!P0 LDG.E.EL.U8 R21, desc[UR4][R2.64+0x3] ;  /* 0x0000030402158981 */ /* 0x000f62000c2e1100 */
[----:B------:R-:W-:-:S03]  /*0340*/  PRMT R18, RZ, 0x7610, R18 ;  /* 0x00007610ff127816 */ /* 0x000fc60000000012 */
[----:B------:R5:W5:Y:S01]  /*0350*/  @!P0 LDG.E.EL R23, desc[UR4][R6.64+0xc] ;  /* 0x00000c0406178981 */ /* 0x000b62000c2e1900 */
[----:B------:R-:W-:-:S03]  /*0360*/  IMAD.MOV.U32 R20, RZ, RZ, RZ ;  /* 0x000000ffff147224 */ /* 0x000fc600078e00ff */
[----:B------:R-:W5:Y:S04]  /*0370*/  @!P0 LDG.E.EL.U8 R18, desc[UR4][R4.64+0x2] ;  /* 0x0000020404128981 */ /* 0x000f68000c2e1100 */
[----:B------:R-:W5:Y:S01]  /*0380*/  @!P0 LDG.E.EL R20, desc[UR4][R8.64+0x8] ;  /* 0x0000080408148981 */ /* 0x000f62000c2e1900 */
[----:B------:R-:W-:Y:S01]  /*0390*/  PRMT R22, RZ, 0x7610, R22 ;  /* 0x00007610ff167816 */ /* 0x000fe20000000016 */
[----:B------:R-:W-:-:S05]  /*03a0*/  IMAD.MOV.U32 R24, RZ, RZ, RZ ;  /* 0x000000ffff187224 */ /* 0x000fca00078e00ff */
[----:B------:R1:W5:Y:S04]  /*03b0*/  @!P0 LDG.E.EL.U8 R22, desc[UR4][R4.64+0x3] ;  /* 0x0000030404168981 */ /* 0x000368000c2e1100 */
[----:B------:R-:W5:Y:S01]  /*03c0*/  @!P0 LDG.E.EL R24, desc[UR4][R8.64+0xc] ;  /* 0x00000c0408188981 */ /* 0x000f62000c2e1900 */
[----:B--2---:R-:W-:Y:S02]  /*03d0*/  LOP3.LUT P2, RZ, R25, 0xff, RZ, 0xc0, !PT ;  /* 0x000000ff19ff7812 */ /* 0x004fe4000784c0ff */
[----:B---3--:R-:W-:Y:S02]  /*03e0*/  LOP3.LUT P1, RZ, R13, 0xff, RZ, 0xc0, !PT ;  /* 0x000000ff0dff7812 */ /* 0x008fe4000782c0ff */
[----:B----4-:R-:W-:Y:S02]  /*03f0*/  FSEL R13, R12, -INF , !P2 ;  /* 0xff8000000c0d7808 */ /* 0x010fe40005000000 */
[----:B-----5:R-:W-:-:S04]  /*0400*/  FSEL R6, R15, -INF , !P1 ;  /* 0xff8000000f067808 */ /* 0x020fc80004800000 */
[CC--:B------:R-:W-:Y:S02]  /*0410*/  FSETP.GT.AND P1, PT, R13.reuse, R6.reuse, PT ;  /* 0x000000060d00720b */ /* 0x0c0fe40003f24000 */
[C---:B------:R-:W-:Y:S02]  /*0420*/  FSETP.NAN.AND P2, PT, R13.reuse, R13, PT ;  /* 0x0000000d0d00720b */ /* 0x040fe40003f48000 */
[----:B------:R-:W-:-:S04]  /*0430*/  FSEL R2, R13, R6, P1 ;  /* 0x000000060d027208 */ /* 0x000fc80000800000 */
[----:B------:R-:W-:Y:S02]  /*0440*/  FSEL R2, R13, R2, P2 ;  /* 0x000000020d027208 */ /* 0x000fe40001000000 */
[----:B------:R-:W-:Y:S02]  /*0450*/  LOP3.LUT P4, RZ, R17, 0xff, RZ, 0xc0, !PT ;  /* 0x000000ff11ff7812 */ /* 0x000fe4000788c0ff */
[----:B------:R-:W-:Y:S02]  /*0460*/  FSETP.NAN.AND P3, PT, R2, R2, PT ;  /* 0x000000020200720b */ /* 0x000fe40003f68000 */
[----:B------:R-:W-:Y:S02]  /*0470*/  LOP3.LUT P2, RZ, R10, 0xff, RZ, 0xc0, !PT ;  /* 0x000000ff0aff7812 */ /* 0x000fe4000784c0ff */
[----:B------:R-:W-:Y:S02]  /*0480*/  FSEL R19, R19, -INF , !P4 ;  /* 0xff80000013137808 */ /* 0x000fe40006000000 */
[----:B------:R-:W-:-:S02]  /*0490*/  LOP3.LUT P1, RZ, R14, 0xff, RZ, 0xc0, !PT ;  /* 0x000000ff0eff7812 */ /* 0x000fc4000782c0ff */
[----:B01----:R-:W-:Y:S02]  /*04a0*/  FSEL R4, R11, -INF , !P2 ;  /* 0xff8000000b047808 */ /* 0x003fe40005000000 */
[-C--:B------:R-:W-:Y:S02]  /*04b0*/  FSETP.GT.AND P2, PT, R2, R19.reuse, PT ;  /* 0x000000130200720b */ /* 0x080fe40003f44000 */
[----:B------:R-:W-:Y:S02]  /*04c0*/  FSEL R5, R16, -INF , !P1 ;  /* 0xff80000010057808 */ /* 0x000fe40004800000 */
[----:B------:R-:W-:Y:S02]  /*04d0*/  @!P3 FSEL R2, R2, R19, P2 ;  /* 0x000000130202b208 */ /* 0x000fe40001000000 */
[----:B------:R-:W-:Y:S02]  /*04e0*/  FSETP.GT.AND P1, PT, R4, R5, PT ;  /* 0x000000050400720b */ /* 0x000fe40003f24000 */
[----:B------:R-:W-:-:S02]  /*04f0*/  FSETP.NAN.AND P3, PT, R2, R2, PT ;  /* 0x000000020200720b */ /* 0x000fc40003f68000 */
[C---:B------:R-:W-:Y:S02]  /*0500*/  FSEL R3, R4.reuse, R5, P1 ;  /* 0x0000000504037208 */ /* 0x040fe40000800000 */
[----:B------:R-:W-:Y:S02]  /*0510*/  LOP3.LUT P1, RZ, R21, 0xff, RZ, 0xc0, !PT ;  /* 0x000000ff15ff7812 */ /* 0x000fe4000782c0ff */
[C---:B------:R-:W-:Y:S02]  /*0520*/  FSETP.NAN.AND P2, PT, R4.reuse, R4, PT ;  /* 0x000000040400720b */ /* 0x040fe40003f48000 */
[----:B------:R-:W-:Y:S02]  /*0530*/  FSEL R23, R23, -INF , !P1 ;  /* 0xff80000017177808 */ /* 0x000fe40004800000 */
[----:B------:R-:W-:Y:S02]  /*0540*/  FSEL R3, R4, R3, P2 ;  /* 0x0000000304037208 */ /* 0x000fe40001000000 */
[----:B------:R-:W-:-:S02]  /*0550*/  FSETP.GT.AND P1, PT, R2, R23, PT ;  /* 0x000000170200720b */ /* 0x000fc40003f24000 */
[----:B------:R-:W-:Y:S02]  /*0560*/  FSETP.NAN.AND P2, PT, R3, R3, PT ;  /* 0x000000030300720b */ /* 0x000fe40003f48000 */
[----:B------:R-:W-:Y:S02]  /*0570*/  LOP3.LUT P4, RZ, R18, 0xff, RZ, 0xc0, !PT ;  /* 0x000000ff12ff7812 */ /* 0x000fe4000788c0ff */
[----:B------:R-:W-:Y:S02]  /*0580*/  @!P3 FSEL R2, R2, R23, P1 ;  /* 0x000000170202b208 */ /* 0x000fe40000800000 */
[----:B------:R-:W-:-:S03]  /*0590*/  FSEL R20, R20, -INF , !P4 ;  /* 0xff80000014147808 */ /* 0x000fc60006000000 */
[--C-:B------:R-:W-:Y:S01]  /*05a0*/  FADD R13, R13, -R2.reuse ;  /* 0x800000020d0d7221 */ /* 0x100fe20000000000 */
[-C--:B------:R-:W-:Y:S01]  /*05b0*/  FSETP.GT.AND P1, PT, R3, R20.reuse, PT ;  /* 0x000000140300720b */ /* 0x080fe20003f24000 */
[----:B------:R-:W-:Y:S02]  /*05c0*/  FADD R6, R6, -R2 ;  /* 0x8000000206067221 */ /* 0x000fe40000000000 */
[----:B------:R-:W-:Y:S01]  /*05d0*/  FMUL R13, R13, 1.4426950216293334961 ;  /* 0x3fb8aa3b0d0d7820 */ /* 0x000fe20000400000 */
[----:B------:R-:W-:Y:S01]  /*05e0*/  @!P2 FSEL R3, R3, R20, P1 ;  /* 0x000000140303a208 */ /* 0x000fe20000800000 */
[----:B------:R-:W-:-:S03]  /*05f0*/  FMUL R6, R6, 1.4426950216293334961 ;  /* 0x3fb8aa3b06067820 */ /* 0x000fc60000400000 */
[----:B------:R-:W-:Y:S02]  /*0600*/  FSETP.GEU.AND P6, PT, R13, -126, PT ;  /* 0xc2fc00000d00780b */ /* 0x000fe40003fce000 */
[----:B------:R-:W-:Y:S02]  /*0610*/  FSETP.NAN.AND P2, PT, R3, R3, PT ;  /* 0x000000030300720b */ /* 0x000fe40003f48000 */
[----:B------:R-:W-:Y:S02]  /*0620*/  LOP3.LUT P1, RZ, R22, 0xff, RZ, 0xc0, !PT ;  /* 0x000000ff16ff7812 */ /* 0x000fe4000782c0ff */
[----:B------:R-:W-:Y:S02]  /*0630*/  FSETP.GEU.AND P5, PT, R6, -126, PT ;  /* 0xc2fc00000600780b */ /* 0x000fe40003fae000 */
[----:B------:R-:W-:-:S04]  /*0640*/  FSEL R24, R24, -INF , !P1 ;  /* 0xff80000018187808 */ /* 0x000fc80004800000 */
[----:B------:R-:W-:Y:S01]  /*0650*/  FSETP.GT.AND P1, PT, R3, R24, PT ;  /* 0x000000180300720b */ /* 0x000fe20003f24000 */
[----:B------:R-:W-:-:S03]  /*0660*/  @!P6 FMUL R13, R13, 0.5 ;  /* 0x3f0000000d0de820 */ /* 0x000fc60000400000 */
[----:B------:R-:W-:-:S03]  /*0670*/  @!P2 FSEL R3, R3, R24, P1 ;  /* 0x000000180303a208 */ /* 0x000fc60000800000 */
[----:B------:R-:W0:Y:S01]  /*0680*/  MUFU.EX2 R13, R13 ;  /* 0x0000000d000d7308 */ /* 0x000e220000000800 */
[----:B------:R-:W-:Y:S01]  /*0690*/  @!P5 FMUL R6, R6, 0.5 ;  /* 0x3f0000000606d820 */ /* 0x000fe20000400000 */
[--C-:B------:R-:W-:Y:S01]  /*06a0*/  FADD R4, R4, -R3.reuse ;  /* 0x8000000304047221 */ /* 0x100fe20000000000 */
[--C-:B------:R-:W-:Y:S01]  /*06b0*/  FADD R5, R5, -R3.reuse ;  /* 0x8000000305057221 */ /* 0x100fe20000000000 */
[--C-:B------:R-:W-:Y:S02]  /*06c0*/  FADD R19, R19, -R2.reuse ;  /* 0x8000000213137221 */ /* 0x100fe40000000000 */
[----:B------:R-:W-:Y:S02]  /*06d0*/  FMUL R8, R4, 1.4426950216293334961 ;  /* 0x3fb8aa3b04087820 */ /* 0x000fe40000400000 */
[----:B------:R-:W1:Y:S01]  /*06e0*/  MUFU.EX2 R10, R6 ;  /* 0x00000006000a7308 */ /* 0x000e620000000800 */
[----:B------:R-:W-:Y:S01]  /*06f0*/  FMUL R9, R5, 1.4426950216293334961 ;  /* 0x3fb8aa3b05097820 */ /* 0x000fe20000400000 */
[--C-:B------:R-:W-:Y:S01]  /*0700*/  FADD R20, R20, -R3.reuse ;  /* 0x8000000314147221 */ /* 0x100fe20000000000 */
[----:B------:R-:W-:Y:S01]  /*0710*/  FMUL R19, R19, 1.4426950216293334961 ;  /* 0x3fb8aa3b13137820 */ /* 0x000fe20000400000 */
[----:B------:R-:W-:Y:S01]  /*0720*/  FADD R23, R23, -R2 ;  /* 0x8000000217177221 */ /* 0x000fe20000000000 */
[----:B------:R-:W-:Y:S01]  /*0730*/  FSETP.GEU.AND P1, PT, R8, -126, PT ;  /* 0xc2fc00000800780b */ /* 0x000fe20003f2e000 */
[----:B------:R-:W-:Y:S01]  /*0740*/  FMUL R20, R20, 1.4426950216293334961 ;  /* 0x3fb8aa3b14147820 */ /* 0x000fe20000400000 */
[----:B------:R-:W-:Y:S01]  /*0750*/  FADD R24, R24, -R3 ;  /* 0x8000000318187221 */ /* 0x000fe20000000000 */
[----:B------:R-:W-:Y:S01]  /*0760*/  FSETP.GEU.AND P4, PT, R9, -126, PT ;  /* 0xc2fc00000900780b */ /* 0x000fe20003f8e000 */
[----:B------:R-:W-:Y:S01]  /*0770*/  FMUL R23, R23, 1.4426950216293334961 ;  /* 0x3fb8aa3b17177820 */ /* 0x000fe20000400000 */
[----:B------:R-:W-:Y:S01]  /*0780*/  FSETP.GEU.AND P3, PT, R19, -126, PT ;  /* 0xc2fc00001300780b */ /* 0x000fe20003f6e000 */
[----:B0-----:R-:W-:Y:S01]  /*0790*/  @!P6 FMUL R13, R13, R13 ;  /* 0x0000000d0d0de220 */ /* 0x001fe20000400000 */
[----:B------:R-:W-:Y:S01]  /*07a0*/  FMUL R24, R24, 1.4426950216293334961 ;  /* 0x3fb8aa3b18187820 */ /* 0x000fe20000400000 */
[----:B------:R-:W-:Y:S01]  /*07b0*/  FSETP.GEU.AND P6, PT, R20, -126, PT ;  /* 0xc2fc00001400780b */ /* 0x000fe20003fce000 */
[----:B------:R-:W0:Y:S01]  /*07c0*/  LDC.64 R4, c[0x0][0x220] ;  /* 0x00008800ff047b82 */ /* 0x000e220000000a00 */
[----:B------:R-:W-:Y:S01]  /*07d0*/  FSETP.GEU.AND P2, PT, R23, -126, PT ;  /* 0xc2fc00001700780b */ /* 0x000fe20003f4e000 */
[----:B-1----:R-:W-:Y:S01]  /*07e0*/  @!P5 FMUL R10, R10, R10 ;  /* 0x0000000a0a0ad220 */ /* 0x002fe20000400000 */
[----:B------:R-:W-:Y:S01]  /*07f0*/  FSETP.GEU.AND P5, PT, R24, -126, PT ;  /* 0xc2fc00001800780b */ /* 0x000fe20003fae000 */
[----:B------:R-:W-:-:S03]  /*0800*/  @!P1 FMUL R8, R8, 0.5 ;  /* 0x3f00000008089820 */ /* 0x000fc60000400000 */
[----:B------:R-:W-:Y:S01]  /*0810*/  @!P4 FMUL R9, R9, 0.5 ;  /* 0x3f0000000909c820 */ /* 0x000fe20000400000 */
[----:B------:R-:W1:Y:S01]  /*0820*/  LDC.64 R6, c[0x0][0x228] ;  /* 0x00008a00ff067b82 */ /* 0x000e620000000a00 */
[----:B------:R-:W-:Y:S01]  /*0830*/  @!P3 FMUL R19, R19, 0.5 ;  /* 0x3f0000001313b820 */ /* 0x000fe20000400000 */
[----:B------:R-:W2:Y:S02]  /*0840*/  MUFU.EX2 R8, R8 ;  /* 0x0000000800087308 */ /* 0x000ea40000000800 */
[----:B------:R-:W-:Y:S02]  /*0850*/  @!P6 FMUL R20, R20, 0.5 ;  /* 0x3f0000001414e820 */ /* 0x000fe40000400000 */
[----:B------:R-:W-:-:S04]  /*0860*/  @!P2 FMUL R23, R23, 0.5 ;  /* 0x3f0000001717a820 */ /* 0x000fc80000400000 */
[----:B------:R-:W3:Y:S01]  /*0870*/  MUFU.EX2 R11, R9 ;  /* 0x00000009000b7308 */ /* 0x000ee20000000800 */
[----:B------:R-:W-:-:S07]  /*0880*/  @!P5 FMUL R24, R24, 0.5 ;  /* 0x3f0000001818d820 */ /* 0x000fce0000400000 */
[----:B------:R-:W4:Y:S08]  /*0890*/  MUFU.EX2 R19, R19 ;  /* 0x0000001300137308 */ /* 0x000f300000000800 */
[----:B------:R-:W5:Y:S01]  /*08a0*/  MUFU.EX2 R15, R20 ;  /* 0x00000014000f7308 */ /* 0x000f620000000800 */
[----:B--2---:R-:W-:-:S07]  /*08b0*/  @!P1 FMUL R8, R8, R8 ;  /* 0x0000000808089220 */ /* 0x004fce0000400000 */
[----:B------:R-:W2:Y:S01]  /*08c0*/  MUFU.EX2 R23, R23 ;  /* 0x0000001700177308 */ /* 0x000ea20000000800 */
[----:B---3--:R-:W-:-:S07]  /*08d0*/  @!P4 FMUL R11, R11, R11 ;  /* 0x0000000b0b0bc220 */ /* 0x008fce0000400000 */
[----:B------:R-:W3:Y:S01]  /*08e0*/  MUFU.EX2 R17, R24 ;  /* 0x0000001800117308 */ /* 0x000ee20000000800 */
[----:B------:R-:W-:Y:S01]  /*08f0*/  FADD R10, R13, R10 ;  /* 0x0000000a0d0a7221 */ /* 0x000fe20000000000 */
[----:B------:R-:W-:Y:S01]  /*0900*/  FADD R8, R8, R11 ;  /* 0x0000000b08087221 */ /* 0x000fe20000000000 */
[----:B----4-:R-:W-:Y:S01]  /*0910*/  @!P3 FMUL R19, R19, R19 ;  /* 0x000000131313b220 */ /* 0x010fe20000400000 */
[----:B-----5:R-:W-:Y:S01]  /*0920*/  @!P6 FMUL R15, R15, R15 ;  /* 0x0000000f0f0fe220 */ /* 0x020fe20000400000 */
[----:B0-----:R-:W-:-:S04]  /*0930*/  IMAD.WIDE R4, R0, 0x4, R4 ;  /* 0x0000000400047825 */ /* 0x001fc800078e0204 */
[----:B------:R-:W-:Y:S01]  /*0940*/  FADD R10, R10, R19 ;  /* 0x000000130a0a7221 */ /* 0x000fe20000000000 */
[----:B------:R-:W-:Y:S01]  /*0950*/  FADD R8, R8, R15 ;  /* 0x0000000f08087221 */ /* 0x000fe20000000000 */
[----:B--2---:R-:W-:Y:S01]  /*0960*/  @!P2 FMUL R23, R23, R23 ;  /* 0x000000171717a220 */ /* 0x004fe20000400000 */
[----:B------:R0:W-:Y:S01]  /*0970*/  @!P0 STG.E.64 desc[UR4][R4.64], R2 ;  /* 0x0000000204008986 */ /* 0x0001e2000c101b04 */
[----:B-1----:R-:W-:-:S04]  /*0980*/  IMAD.WIDE R6, R0, 0x4, R6 ;  /* 0x0000000400067825 */ /* 0x002fc800078e0206 */
[----:B---3--:R-:W-:Y:S01]  /*0990*/  @!P5 FMUL R17, R17, R17 ;  /* 0x000000111111d220 */ /* 0x008fe20000400000 */
[----:B------:R-:W-:-:S03]  /*09a0*/  FADD R10, R10, R23 ;  /* 0x000000170a0a7221 */ /* 0x000fc60000000000 */
[----:B------:R-:W-:Y:S01]  /*09b0*/  FADD R11, R8, R17 ;  /* 0x00000011080b7221 */ /* 0x000fe20000000000 */
[----:B0-----:R-:W-:Y:S06]  /*09c0*/  @P0 EXIT ;  /* 0x000000000000094d */ /* 0x001fec0003800000 */
[----:B------:R-:W-:Y:S01]  /*09d0*/  STG.E.64 desc[UR4][R6.64], R10 ;  /* 0x0000000a06007986 */ /* 0x000fe2000c101b04 */
[----:B------:R-:W-:Y:S05]  /*09e0*/  EXIT ;  /* 0x000000000000794d */ /* 0x000fea0003800000 */
.L_x_0:
[----:B------:R-:W-:-:S00]  /*09f0*/  BRA `(.L_x_0) ;  /* 0xfffffffc00fc7947 */ /* 0x000fc0000383ffff */
[----:B------:R-:W-:-:S00]  /*0a00*/  NOP ;  /* 0x0000000000007918 */ /* 0x000fc00000000000 */
[----:B------:R-:W-:-:S00]  /*0a10*/  NOP ;  /* 0x0000000000007918 */ /* 0x000fc00000000000 */
[----:B------:R-:W-:-:S00]  /*0a20*/  NOP ;  /* 0x0000000000007918 */ /* 0x000fc00000000000 */
[----:B------:R-:W-:-:S00]  /*0a30*/  NOP ;  /* 0x0000000000007918 */ /* 0x000fc00000000000 */
[----:B------:R-:W-:-:S00]  /*0a40*/  NOP ;  /* 0x0000000000007918 */ /* 0x000fc00000000000 */
[----:B------:R-:W-:-:S00]  /*0a50*/  NOP ;  /* 0x0000000000007918 */ /* 0x000fc00000000000 */
[----:B------:R-:W-:-:S00]  /*0a60*/  NOP ;  /* 0x0000000000007918 */ /* 0x000fc00000000000 */
[----:B------:R-:W-:-:S00]  /*0a70*/  NOP ;  /* 0x0000000000007918 */ /* 0x000fc00000000000 */
.L_x_1:


//--------------------- .nv.constant0.triton_poi_fused__softmax_masked_fill_mul_2 --------------------------
	.section	.nv.constant0.triton_poi_fused__softmax_masked_fill_mul_2,"a",@progbits
	.sectionflags	@""
	.align	4
.nv.constant0.triton_poi_fused__softmax_masked_fill_mul_2:
	.zero		564
